//
// Generated by NVIDIA NVVM Compiler
//
// Compiler Build ID: CL-36424714
// Cuda compilation tools, release 13.0, V13.0.88
// Based on NVVM 20.0.0
//

.version 9.0
.target sm_100
.address_size 64

	// .globl	_Z6MatAddPfS_S_

.visible .entry _Z6MatAddPfS_S_(
	.param .u64 .ptr .align 1 _Z6MatAddPfS_S__param_0,
	.param .u64 .ptr .align 1 _Z6MatAddPfS_S__param_1,
	.param .u64 .ptr .align 1 _Z6MatAddPfS_S__param_2
)
{
	.reg .pred 	%p<2>;
	.reg .b32 	%r<12>;
	.reg .b32 	%f<28>;
	.reg .b64 	%rd<11>;
	.reg .b64 	%fd<49>;

	ld.param.u64 	%rd4, [_Z6MatAddPfS_S__param_0];
	ld.param.u64 	%rd5, [_Z6MatAddPfS_S__param_1];
	ld.param.u64 	%rd6, [_Z6MatAddPfS_S__param_2];
	cvta.to.global.u64 	%rd7, %rd6;
	cvta.to.global.u64 	%rd8, %rd5;
	cvta.to.global.u64 	%rd9, %rd4;
	mov.u32 	%r4, %ctaid.x;
	mov.u32 	%r5, %ntid.x;
	mov.u32 	%r6, %ntid.y;
	mov.u32 	%r7, %tid.x;
	mov.u32 	%r8, %tid.y;
	mad.lo.s32 	%r9, %r6, %r4, %r8;
	mad.lo.s32 	%r10, %r9, %r5, %r7;
	mul.wide.s32 	%rd10, %r10, 4;
	add.s64 	%rd1, %rd9, %rd10;
	add.s64 	%rd2, %rd8, %rd10;
	add.s64 	%rd3, %rd7, %rd10;
	ld.global.f32 	%f27, [%rd3];
	mov.b32 	%r11, 0;
$L__BB0_1:
	ld.global.f32 	%f4, [%rd1];
	cvt.f64.f32 	%fd1, %f4;
	ld.global.f32 	%f5, [%rd2];
	cvt.f64.f32 	%fd2, %f5;
	div.rn.f64 	%fd3, %fd2, 0d40091EB851EB851F;
	fma.rn.f64 	%fd4, %fd1, 0d40091EB851EB851F, %fd3;
	cvt.f64.f32 	%fd5, %f27;
	add.f64 	%fd6, %fd4, %fd5;
	cvt.rn.f32.f64 	%f6, %fd6;
	st.global.f32 	[%rd3], %f6;
	ld.global.f32 	%f7, [%rd1];
	cvt.f64.f32 	%fd7, %f7;
	ld.global.f32 	%f8, [%rd2];
	cvt.f64.f32 	%fd8, %f8;
	div.rn.f64 	%fd9, %fd8, 0d40091EB851EB851F;
	fma.rn.f64 	%fd10, %fd7, 0d40091EB851EB851F, %fd9;
	cvt.f64.f32 	%fd11, %f6;
	add.f64 	%fd12, %fd10, %fd11;
	cvt.rn.f32.f64 	%f9, %fd12;
	st.global.f32 	[%rd3], %f9;
	ld.global.f32 	%f10, [%rd1];
	cvt.f64.f32 	%fd13, %f10;
	ld.global.f32 	%f11, [%rd2];
	cvt.f64.f32 	%fd14, %f11;
	div.rn.f64 	%fd15, %fd14, 0d40091EB851EB851F;
	fma.rn.f64 	%fd16, %fd13, 0d40091EB851EB851F, %fd15;
	cvt.f64.f32 	%fd17, %f9;
	add.f64 	%fd18, %fd16, %fd17;
	cvt.rn.f32.f64 	%f12, %fd18;
	st.global.f32 	[%rd3], %f12;
	ld.global.f32 	%f13, [%rd1];
	cvt.f64.f32 	%fd19, %f13;
	ld.global.f32 	%f14, [%rd2];
	cvt.f64.f32 	%fd20, %f14;
	div.rn.f64 	%fd21, %fd20, 0d40091EB851EB851F;
	fma.rn.f64 	%fd22, %fd19, 0d40091EB851EB851F, %fd21;
	cvt.f64.f32 	%fd23, %f12;
	add.f64 	%fd24, %fd22, %fd23;
	cvt.rn.f32.f64 	%f15, %fd24;
	st.global.f32 	[%rd3], %f15;
	ld.global.f32 	%f16, [%rd1];
	cvt.f64.f32 	%fd25, %f16;
	ld.global.f32 	%f17, [%rd2];
	cvt.f64.f32 	%fd26, %f17;
	div.rn.f64 	%fd27, %fd26, 0d40091EB851EB851F;
	fma.rn.f64 	%fd28, %fd25, 0d40091EB851EB851F, %fd27;
	cvt.f64.f32 	%fd29, %f15;
	add.f64 	%fd30, %fd28, %fd29;
	cvt.rn.f32.f64 	%f18, %fd30;
	st.global.f32 	[%rd3], %f18;
	ld.global.f32 	%f19, [%rd1];
	cvt.f64.f32 	%fd31, %f19;
	ld.global.f32 	%f20, [%rd2];
	cvt.f64.f32 	%fd32, %f20;
	div.rn.f64 	%fd33, %fd32, 0d40091EB851EB851F;
	fma.rn.f64 	%fd34, %fd31, 0d40091EB851EB851F, %fd33;
	cvt.f64.f32 	%fd35, %f18;
	add.f64 	%fd36, %fd34, %fd35;
	cvt.rn.f32.f64 	%f21, %fd36;
	st.global.f32 	[%rd3], %f21;
	ld.global.f32 	%f22, [%rd1];
	cvt.f64.f32 	%fd37, %f22;
	ld.global.f32 	%f23, [%rd2];
	cvt.f64.f32 	%fd38, %f23;
	div.rn.f64 	%fd39, %fd38, 0d40091EB851EB851F;
	fma.rn.f64 	%fd40, %fd37, 0d40091EB851EB851F, %fd39;
	cvt.f64.f32 	%fd41, %f21;
	add.f64 	%fd42, %fd40, %fd41;
	cvt.rn.f32.f64 	%f24, %fd42;
	st.global.f32 	[%rd3], %f24;
	ld.global.f32 	%f25, [%rd1];
	cvt.f64.f32 	%fd43, %f25;
	ld.global.f32 	%f26, [%rd2];
	cvt.f64.f32 	%fd44, %f26;
	div.rn.f64 	%fd45, %fd44, 0d40091EB851EB851F;
	fma.rn.f64 	%fd46, %fd43, 0d40091EB851EB851F, %fd45;
	cvt.f64.f32 	%fd47, %f24;
	add.f64 	%fd48, %fd46, %fd47;
	cvt.rn.f32.f64 	%f27, %fd48;
	st.global.f32 	[%rd3], %f27;
	add.s32 	%r11, %r11, 8;
	setp.ne.s32 	%p1, %r11, 1024;
	@%p1 bra 	$L__BB0_1;
	ret;

}


// ===== COMPILED SASS (sm_100) =====

	.target	sm_100

	.elftype	@"ET_EXEC"


//--------------------- .note.nv.tkinfo           --------------------------
	.section	.note.nv.tkinfo,"",@"SHT_NOTE"
	.sectionflags	@"SHF_NOTE_NV_TKINFO"
	.tkinfo
        /*0018*/ 	.word	0x00000002
        /*0030*/ 	.string	""
        /*0030*/ 	.string	"ptxas"
        /*0030*/ 	.string	"Cuda compilation tools, release 13.0, V13.0.88"
        /*0030*/ 	.string	"Build cuda_13.0.r13.0/compiler.36424714_0"
        /*0030*/ 	.string	"-arch sm_100 -m 64 "



//--------------------- .note.nv.cuinfo           --------------------------
	.section	.note.nv.cuinfo,"",@"SHT_NOTE"
	.sectionflags	@"SHF_NOTE_NV_CUINFO"
        /*0018*/ 	.short	0x0002
        /*001a*/ 	.short	0x0064
        /*001c*/ 	.short	0x0082
	.zero		2


//--------------------- .nv.info                  --------------------------
	.section	.nv.info,"",@"SHT_CUDA_INFO"
	.align	4


	//----- nvinfo : EIATTR_REGCOUNT
	.align		4
        /*0000*/ 	.byte	0x04, 0x2f
        /*0002*/ 	.short	(.L_1 - .L_0)
	.align		4
.L_0:
        /*0004*/ 	.word	index@(_Z6MatAddPfS_S_)
        /*0008*/ 	.word	0x00000022


	//----- nvinfo : EIATTR_FRAME_SIZE
	.align		4
.L_1:
        /*000c*/ 	.byte	0x04, 0x11
        /*000e*/ 	.short	(.L_3 - .L_2)
	.align		4
.L_2:
        /*0010*/ 	.word	index@($__internal_0_$__cuda_sm20_div_rn_f64_full)
        /*0014*/ 	.word	0x00000000


	//----- nvinfo : EIATTR_FRAME_SIZE
	.align		4
.L_3:
        /*0018*/ 	.byte	0x04, 0x11
        /*001a*/ 	.short	(.L_5 - .L_4)
	.align		4
.L_4:
        /*001c*/ 	.word	index@(_Z6MatAddPfS_S_)
        /*0020*/ 	.word	0x00000000


	//----- nvinfo : EIATTR_MIN_STACK_SIZE
	.align		4
.L_5:
        /*0024*/ 	.byte	0x04, 0x12
        /*0026*/ 	.short	(.L_7 - .L_6)
	.align		4
.L_6:
        /*0028*/ 	.word	index@(_Z6MatAddPfS_S_)
        /*002c*/ 	.word	0x00000000
.L_7:


//--------------------- .nv.compat                --------------------------
	.section	.nv.compat,"",@"SHT_CUDA_COMPAT_INFO"
	.align	4
        /*0000*/ 	.byte	0x02, 0x09, 0x00, 0x00, 0x02, 0x02, 0x01, 0x00, 0x02, 0x05, 0x05, 0x00, 0x03, 0x07, 0x01, 0x01
        /*0010*/ 	.byte	0x02, 0x03, 0x00, 0x00, 0x02, 0x06, 0x01, 0x00, 0x04, 0x0b, 0x08, 0x00, 0x01, 0x00, 0x00, 0x00
        /*0020*/ 	.byte	0x00, 0x00, 0x00, 0x00


//--------------------- .nv.info._Z6MatAddPfS_S_  --------------------------
	.section	.nv.info._Z6MatAddPfS_S_,"",@"SHT_CUDA_INFO"
	.sectionflags	@""
	.align	4


	//----- nvinfo : EIATTR_CUDA_API_VERSION
	.align		4
        /*0000*/ 	.byte	0x04, 0x37
        /*0002*/ 	.short	(.L_9 - .L_8)
.L_8:
        /*0004*/ 	.word	0x00000082


	//----- nvinfo : EIATTR_KPARAM_INFO
	.align		4
.L_9:
        /*0008*/ 	.byte	0x04, 0x17
        /*000a*/ 	.short	(.L_11 - .L_10)
.L_10:
        /*000c*/ 	.word	0x00000000
        /*0010*/ 	.short	0x0002
        /*0012*/ 	.short	0x0010
        /*0014*/ 	.byte	0x00, 0xf5, 0x21, 0x00


	//----- nvinfo : EIATTR_KPARAM_INFO
	.align		4
.L_11:
        /*0018*/ 	.byte	0x04, 0x17
        /*001a*/ 	.short	(.L_13 - .L_12)
.L_12:
        /*001c*/ 	.word	0x00000000
        /*0020*/ 	.short	0x0001
        /*0022*/ 	.short	0x0008
        /*0024*/ 	.byte	0x00, 0xf5, 0x21, 0x00


	//----- nvinfo : EIATTR_KPARAM_INFO
	.align		4
.L_13:
        /*0028*/ 	.byte	0x04, 0x17
        /*002a*/ 	.short	(.L_15 - .L_14)
.L_14:
        /*002c*/ 	.word	0x00000000
        /*0030*/ 	.short	0x0000
        /*0032*/ 	.short	0x0000
        /*0034*/ 	.byte	0x00, 0xf5, 0x21, 0x00


	//----- nvinfo : EIATTR_SPARSE_MMA_MASK
	.align		4
.L_15:
        /*0038*/ 	.byte	0x03, 0x50
        /*003a*/ 	.short	0x0000


	//----- nvinfo : EIATTR_MAXREG_COUNT
	.align		4
        /*003c*/ 	.byte	0x03, 0x1b
        /*003e*/ 	.short	0x00ff


	//----- nvinfo : EIATTR_MERCURY_ISA_VERSION
	.align		4
        /*0040*/ 	.byte	0x03, 0x5f
        /*0042*/ 	.short	0x0101


	//----- nvinfo : EIATTR_VRC_CTA_INIT_COUNT
	.align		4
        /*0044*/ 	.byte	0x02, 0x4a
	.zero		1
	.zero		1


	//----- nvinfo : EIATTR_EXIT_INSTR_OFFSETS
	.align		4
        /*0048*/ 	.byte	0x04, 0x1c
        /*004a*/ 	.short	(.L_17 - .L_16)


	//   ....[0]....
.L_16:
        /*004c*/ 	.word	0x00001160


	//----- nvinfo : EIATTR_CRS_STACK_SIZE
	.align		4
.L_17:
        /*0050*/ 	.byte	0x04, 0x1e
        /*0052*/ 	.short	(.L_19 - .L_18)
.L_18:
        /*0054*/ 	.word	0x00000000


	//----- nvinfo : EIATTR_CBANK_PARAM_SIZE
	.align		4
.L_19:
        /*0058*/ 	.byte	0x03, 0x19
        /*005a*/ 	.short	0x0018


	//----- nvinfo : EIATTR_PARAM_CBANK
	.align		4
        /*005c*/ 	.byte	0x04, 0x0a
        /*005e*/ 	.short	(.L_21 - .L_20)
	.align		4
.L_20:
        /*0060*/ 	.word	index@(.nv.constant0._Z6MatAddPfS_S_)
        /*0064*/ 	.short	0x0380
        /*0066*/ 	.short	0x0018


	//----- nvinfo : EIATTR_SW_WAR
	.align		4
.L_21:
        /*0068*/ 	.byte	0x04, 0x36
        /*006a*/ 	.short	(.L_23 - .L_22)
.L_22:
        /*006c*/ 	.word	0x00000008
.L_23:


//--------------------- .nv.callgraph             --------------------------
	.section	.nv.callgraph,"",@"SHT_CUDA_CALLGRAPH"
	.align	4
	.sectionentsize	8
	.align		4
        /*0000*/ 	.word	0x00000000
	.align		4
        /*0004*/ 	.word	0xffffffff
	.align		4
        /*0008*/ 	.word	0x00000000
	.align		4
        /*000c*/ 	.word	0xfffffffe
	.align		4
        /*0010*/ 	.word	0x00000000
	.align		4
        /*0014*/ 	.word	0xfffffffd
	.align		4
        /*0018*/ 	.word	0x00000000
	.align		4
        /*001c*/ 	.word	0xfffffffc


//--------------------- .text._Z6MatAddPfS_S_     --------------------------
	.section	.text._Z6MatAddPfS_S_,"ax",@progbits
	.align	128
        .global         _Z6MatAddPfS_S_
        .type           _Z6MatAddPfS_S_,@function
        .size           _Z6MatAddPfS_S_,(.L_x_23 - _Z6MatAddPfS_S_)
        .other          _Z6MatAddPfS_S_,@"STO_CUDA_ENTRY STV_DEFAULT"
_Z6MatAddPfS_S_:
.text._Z6MatAddPfS_S_:
[----:B------:R-:W-:Y:S01]  /*0000*/  LDC R1, c[0x0][0x37c] ;  /* 0x0000df00ff017b82 */ /* 0x000fe20000000800 */
[----:B------:R-:W0:Y:S01]  /*0010*/  S2R R5, SR_TID.Y ;  /* 0x0000000000057919 */ /* 0x000e220000002200 */
[----:B------:R-:W1:Y:S06]  /*0020*/  LDCU UR5, c[0x0][0x360] ;  /* 0x00006c00ff0577ac */ /* 0x000e6c0008000800 */
[----:B------:R-:W0:Y:S01]  /*0030*/  S2UR UR4, SR_CTAID.X ;  /* 0x00000000000479c3 */ /* 0x000e220000002500 */
[----:B------:R-:W1:Y:S01]  /*0040*/  S2R R3, SR_TID.X ;  /* 0x0000000000037919 */ /* 0x000e620000002100 */
[----:B------:R-:W2:Y:S06]  /*0050*/  LDCU.64 UR6, c[0x0][0x358] ;  /* 0x00006b00ff0677ac */ /* 0x000eac0008000a00 */
[----:B------:R-:W0:Y:S08]  /*0060*/  LDC R0, c[0x0][0x364] ;  /* 0x0000d900ff007b82 */ /* 0x000e300000000800 */
[----:B------:R-:W3:Y:S08]  /*0070*/  LDC.64 R22, c[0x0][0x390] ;  /* 0x0000e400ff167b82 */ /* 0x000ef00000000a00 */
[----:B------:R-:W4:Y:S01]  /*0080*/  LDC.64 R20, c[0x0][0x380] ;  /* 0x0000e000ff147b82 */ /* 0x000f220000000a00 */
[----:B0-----:R-:W-:-:S07]  /*0090*/  IMAD R0, R0, UR4, R5 ;  /* 0x0000000400007c24 */ /* 0x001fce000f8e0205 */
[----:B------:R-:W0:Y:S01]  /*00a0*/  LDC.64 R18, c[0x0][0x388] ;  /* 0x0000e200ff127b82 */ /* 0x000e220000000a00 */
[----:B-1----:R-:W-:-:S04]  /*00b0*/  IMAD R3, R0, UR5, R3 ;  /* 0x0000000500037c24 */ /* 0x002fc8000f8e0203 */
[----:B---3--:R-:W-:-:S05]  /*00c0*/  IMAD.WIDE R22, R3, 0x4, R22 ;  /* 0x0000000403167825 */ /* 0x008fca00078e0216 */
[----:B--2---:R1:W5:Y:S01]  /*00d0*/  LDG.E R17, desc[UR6][R22.64] ;  /* 0x0000000616117981 */ /* 0x004362000c1e1900 */
[----:B------:R-:W-:Y:S01]  /*00e0*/  UMOV UR4, URZ ;  /* 0x000000ff00047c82 */ /* 0x000fe20008000000 */
[----:B----4-:R-:W-:-:S04]  /*00f0*/  IMAD.WIDE R20, R3, 0x4, R20 ;  /* 0x0000000403147825 */ /* 0x010fc800078e0214 */
[----:B01----:R-:W-:-:S07]  /*0100*/  IMAD.WIDE R18, R3, 0x4, R18 ;  /* 0x0000000403127825 */ /* 0x003fce00078e0212 */
.L_x_16:
[----:B------:R-:W2:Y:S04]  /*0110*/  LDG.E R14, desc[UR6][R18.64] ;  /* 0x00000006120e7981 */ /* 0x000ea8000c1e1900 */
[----:B------:R-:W3:Y:S01]  /*0120*/  LDG.E R26, desc[UR6][R20.64] ;  /* 0x00000006141a7981 */ /* 0x000ee2000c1e1900 */
[----:B0-----:R-:W0:Y:S01]  /*0130*/  MUFU.RCP64H R5, 3.1399993896484375 ;  /* 0x40091eb800057908 */ /* 0x001e220000001800 */
[----:B------:R-:W-:Y:S01]  /*0140*/  IMAD.MOV.U32 R2, RZ, RZ, 0x51eb851f ;  /* 0x51eb851fff027424 */ /* 0x000fe200078e00ff */
[----:B------:R-:W-:Y:S01]  /*0150*/  UIADD3 UR4, UPT, UPT, UR4, 0x8, URZ ;  /* 0x0000000804047890 */ /* 0x000fe2000fffe0ff */
[----:B------:R-:W-:Y:S01]  /*0160*/  IMAD.MOV.U32 R3, RZ, RZ, 0x40091eb8 ;  /* 0x40091eb8ff037424 */ /* 0x000fe200078e00ff */
[----:B------:R-:W-:Y:S01]  /*0170*/  UMOV UR5, 0x51eb851f ;  /* 0x51eb851f00057882 */ /* 0x000fe20000000000 */
[----:B------:R-:W-:Y:S01]  /*0180*/  IMAD.MOV.U32 R4, RZ, RZ, 0x1 ;  /* 0x00000001ff047424 */ /* 0x000fe200078e00ff */
[----:B------:R-:W-:Y:S01]  /*0190*/  UISETP.NE.AND UP0, UPT, UR4, 0x400, UPT ;  /* 0x000004000400788c */ /* 0x000fe2000bf05270 */
[----:B------:R-:W-:Y:S04]  /*01a0*/  BSSY.RECONVERGENT B0, `(.L_x_0) ;  /* 0x0000013000007945 */ /* 0x000fe80003800200 */
[----:B0-----:R-:W-:-:S08]  /*01b0*/  DFMA R6, R4, -R2, 1 ;  /* 0x3ff000000406742b */ /* 0x001fd00000000802 */
[----:B------:R-:W-:-:S08]  /*01c0*/  DFMA R6, R6, R6, R6 ;  /* 0x000000060606722b */ /* 0x000fd00000000006 */
[----:B------:R-:W-:-:S08]  /*01d0*/  DFMA R6, R4, R6, R4 ;  /* 0x000000060406722b */ /* 0x000fd00000000004 */
[----:B------:R-:W-:-:S08]  /*01e0*/  DFMA R4, R6, -R2, 1 ;  /* 0x3ff000000604742b */ /* 0x000fd00000000802 */
[----:B------:R-:W-:Y:S01]  /*01f0*/  DFMA R4, R6, R4, R6 ;  /* 0x000000040604722b */ /* 0x000fe20000000006 */
[----:B--2---:R-:W0:Y:S08]  /*0200*/  F2F.F64.F32 R14, R14 ;  /* 0x0000000e000e7310 */ /* 0x004e300000201800 */
[----:B---3--:R-:W1:Y:S01]  /*0210*/  F2F.F64.F32 R26, R26 ;  /* 0x0000001a001a7310 */ /* 0x008e620000201800 */
[----:B0-----:R-:W-:Y:S01]  /*0220*/  DMUL R28, R14, R4 ;  /* 0x000000040e1c7228 */ /* 0x001fe20000000000 */
[----:B------:R-:W-:-:S07]  /*0230*/  FSETP.GEU.AND P1, PT, |R15|, 6.5827683646048100446e-37, PT ;  /* 0x036000000f00780b */ /* 0x000fce0003f2e200 */
[----:B------:R-:W-:-:S08]  /*0240*/  DFMA R2, R28, -R2, R14 ;  /* 0x800000021c02722b */ /* 0x000fd0000000000e */
[----:B------:R-:W-:Y:S01]  /*0250*/  DFMA R28, R4, R2, R28 ;  /* 0x00000002041c722b */ /* 0x000fe2000000001c */
[----:B------:R-:W-:-:S09]  /*0260*/  IMAD.MOV.U32 R3, RZ, RZ, 0x40091eb8 ;  /* 0x40091eb8ff037424 */ /* 0x000fd200078e00ff */
[----:B------:R-:W-:-:S05]  /*0270*/  FFMA R0, RZ, 2.1424999237060546875, R29 ;  /* 0x40091eb8ff007823 */ /* 0x000fca000000001d */
[----:B------:R-:W-:-:S13]  /*0280*/  FSETP.GT.AND P0, PT, |R0|, 1.469367938527859385e-39, PT ;  /* 0x001000000000780b */ /* 0x000fda0003f04200 */
[----:B-1----:R-:W-:Y:S05]  /*0290*/  @P0 BRA P1, `(.L_x_1) ;  /* 0x00000000000c0947 */ /* 0x002fea0000800000 */
[----:B------:R-:W-:-:S07]  /*02a0*/  MOV R0, 0x2c0 ;  /* 0x000002c000007802 */ /* 0x000fce0000000f00 */
[----:B-----5:R-:W-:Y:S05]  /*02b0*/  CALL.REL.NOINC `($__internal_0_$__cuda_sm20_div_rn_f64_full) ;  /* 0x0000000c00ac7944 */ /* 0x020fea0003c00000 */
[----:B------:R-:W-:-:S07]  /*02c0*/  IMAD.MOV.U32 R28, RZ, RZ, R2 ;  /* 0x000000ffff1c7224 */ /* 0x000fce00078e0002 */
.L_x_1:
[----:B------:R-:W-:Y:S05]  /*02d0*/  BSYNC.RECONVERGENT B0 ;  /* 0x0000000000007941 */ /* 0x000fea0003800200 */
.L_x_0:
[----:B-----5:R-:W0:Y:S01]  /*02e0*/  F2F.F64.F32 R4, R17 ;  /* 0x0000001100047310 */ /* 0x020e220000201800 */
[----:B------:R-:W-:Y:S01]  /*02f0*/  UMOV UR8, 0x51eb851f ;  /* 0x51eb851f00087882 */ /* 0x000fe20000000000 */
[----:B------:R-:W-:Y:S02]  /*0300*/  UMOV UR9, 0x40091eb8 ;  /* 0x40091eb800097882 */ /* 0x000fe40000000000 */
[----:B------:R-:W-:-:S08]  /*0310*/  DFMA R26, R26, UR8, R28 ;  /* 0x000000081a1a7c2b */ /* 0x000fd0000800001c */
[----:B0-----:R-:W-:-:S10]  /*0320*/  DADD R26, R26, R4 ;  /* 0x000000001a1a7229 */ /* 0x001fd40000000004 */
[----:B------:R-:W0:Y:S02]  /*0330*/  F2F.F32.F64 R27, R26 ;  /* 0x0000001a001b7310 */ /* 0x000e240000301000 */
[----:B0-----:R0:W-:Y:S04]  /*0340*/  STG.E desc[UR6][R22.64], R27 ;  /* 0x0000001b16007986 */ /* 0x0011e8000c101906 */
[----:B------:R-:W2:Y:S04]  /*0350*/  LDG.E R14, desc[UR6][R18.64] ;  /* 0x00000006120e7981 */ /* 0x000ea8000c1e1900 */
[----:B------:R-:W3:Y:S01]  /*0360*/  LDG.E R16, desc[UR6][R20.64] ;  /* 0x0000000614107981 */ /* 0x000ee2000c1e1900 */
[----:B------:R-:W1:Y:S01]  /*0370*/  MUFU.RCP64H R7, 3.1399993896484375 ;  /* 0x40091eb800077908 */ /* 0x000e620000001800 */
[----:B------:R-:W-:Y:S01]  /*0380*/  IMAD.MOV.U32 R4, RZ, RZ, 0x51eb851f ;  /* 0x51eb851fff047424 */ /* 0x000fe200078e00ff */
[----:B------:R-:W-:Y:S01]  /*0390*/  BSSY.RECONVERGENT B0, `(.L_x_2) ;  /* 0x0000014000007945 */ /* 0x000fe20003800200 */
[----:B------:R-:W-:-:S02]  /*03a0*/  IMAD.MOV.U32 R5, RZ, RZ, 0x40091eb8 ;  /* 0x40091eb8ff057424 */ /* 0x000fc400078e00ff */
[----:B------:R-:W-:-:S06]  /*03b0*/  IMAD.MOV.U32 R6, RZ, RZ, 0x1 ;  /* 0x00000001ff067424 */ /* 0x000fcc00078e00ff */
[----:B-1----:R-:W-:-:S08]  /*03c0*/  DFMA R8, R6, -R4, 1 ;  /* 0x3ff000000608742b */ /* 0x002fd00000000804 */
[----:B------:R-:W-:-:S08]  /*03d0*/  DFMA R8, R8, R8, R8 ;  /* 0x000000080808722b */ /* 0x000fd00000000008 */
[----:B------:R-:W-:-:S08]  /*03e0*/  DFMA R8, R6, R8, R6 ;  /* 0x000000080608722b */ /* 0x000fd00000000006 */
[----:B------:R-:W-:-:S08]  /*03f0*/  DFMA R6, R8, -R4, 1 ;  /* 0x3ff000000806742b */ /* 0x000fd00000000804 */
[----:B------:R-:W-:Y:S01]  /*0400*/  DFMA R6, R8, R6, R8 ;  /* 0x000000060806722b */ /* 0x000fe20000000008 */
[----:B--2---:R-:W1:Y:S08]  /*0410*/  F2F.F64.F32 R14, R14 ;  /* 0x0000000e000e7310 */ /* 0x004e700000201800 */
[----:B---3--:R-:W2:Y:S01]  /*0420*/  F2F.F64.F32 R16, R16 ;  /* 0x0000001000107310 */ /* 0x008ea20000201800 */
[----:B-1----:R-:W-:Y:S01]  /*0430*/  DMUL R28, R6, R14 ;  /* 0x0000000e061c7228 */ /* 0x002fe20000000000 */
[----:B------:R-:W-:-:S07]  /*0440*/  FSETP.GEU.AND P1, PT, |R15|, 6.5827683646048100446e-37, PT ;  /* 0x036000000f00780b */ /* 0x000fce0003f2e200 */
[----:B------:R-:W-:-:S08]  /*0450*/  DFMA R4, R28, -R4, R14 ;  /* 0x800000041c04722b */ /* 0x000fd0000000000e */
[----:B------:R-:W-:-:S10]  /*0460*/  DFMA R28, R6, R4, R28 ;  /* 0x00000004061c722b */ /* 0x000fd4000000001c */
[----:B------:R-:W-:-:S05]  /*0470*/  FFMA R0, RZ, 2.1424999237060546875, R29 ;  /* 0x40091eb8ff007823 */ /* 0x000fca000000001d */
[----:B------:R-:W-:-:S13]  /*0480*/  FSETP.GT.AND P0, PT, |R0|, 1.469367938527859385e-39, PT ;  /* 0x001000000000780b */ /* 0x000fda0003f04200 */
[----:B0-2---:R-:W-:Y:S05]  /*0490*/  @P0 BRA P1, `(.L_x_3) ;  /* 0x00000000000c0947 */ /* 0x005fea0000800000 */
[----:B------:R-:W-:-:S07]  /*04a0*/  MOV R0, 0x4c0 ;  /* 0x000004c000007802 */ /* 0x000fce0000000f00 */
[----:B------:R-:W-:Y:S05]  /*04b0*/  CALL.REL.NOINC `($__internal_0_$__cuda_sm20_div_rn_f64_full) ;  /* 0x0000000c002c7944 */ /* 0x000fea0003c00000 */
[----:B------:R-:W-:-:S07]  /*04c0*/  MOV R28, R2 ;  /* 0x00000002001c7202 */ /* 0x000fce0000000f00 */
.L_x_3:
[----:B------:R-:W-:Y:S05]  /*04d0*/  BSYNC.RECONVERGENT B0 ;  /* 0x0000000000007941 */ /* 0x000fea0003800200 */
.L_x_2:
[----:B------:R-:W0:Y:S01]  /*04e0*/  F2F.F64.F32 R4, R27 ;  /* 0x0000001b00047310 */ /* 0x000e220000201800 */
        /* <DEDUP_REMOVED lines=29> */
[----:B------:R-:W-:-:S07]  /*06c0*/  IMAD.MOV.U32 R28, RZ, RZ, R2 ;  /* 0x000000ffff1c7224 */ /* 0x000fce00078e0002 */
.L_x_5:
[----:B------:R-:W-:Y:S05]  /*06d0*/  BSYNC.RECONVERGENT B0 ;  /* 0x0000000000007941 */ /* 0x000fea0003800200 */
.L_x_4:
        /* <DEDUP_REMOVED lines=31> */
.L_x_7:
[----:B------:R-:W-:Y:S05]  /*08d0*/  BSYNC.RECONVERGENT B0 ;  /* 0x0000000000007941 */ /* 0x000fea0003800200 */
.L_x_6:
        /* <DEDUP_REMOVED lines=31> */
.L_x_9:
[----:B------:R-:W-:Y:S05]  /*0ad0*/  BSYNC.RECONVERGENT B0 ;  /* 0x0000000000007941 */ /* 0x000fea0003800200 */
.L_x_8:
        /* <DEDUP_REMOVED lines=31> */
.L_x_11:
[----:B------:R-:W-:Y:S05]  /*0cd0*/  BSYNC.RECONVERGENT B0 ;  /* 0x0000000000007941 */ /* 0x000fea0003800200 */
.L_x_10:
        /* <DEDUP_REMOVED lines=31> */
.L_x_13:
[----:B------:R-:W-:Y:S05]  /*0ed0*/  BSYNC.RECONVERGENT B0 ;  /* 0x0000000000007941 */ /* 0x000fea0003800200 */
.L_x_12:
        /* <DEDUP_REMOVED lines=31> */
.L_x_15:
[----:B------:R-:W-:Y:S05]  /*10d0*/  BSYNC.RECONVERGENT B0 ;  /* 0x0000000000007941 */ /* 0x000fea0003800200 */
.L_x_14:
[----:B------:R-:W0:Y:S01]  /*10e0*/  F2F.F64.F32 R2, R27 ;  /* 0x0000001b00027310 */ /* 0x000e220000201800 */
[----:B------:R-:W-:Y:S01]  /*10f0*/  UMOV UR8, 0x51eb851f ;  /* 0x51eb851f00087882 */ /* 0x000fe20000000000 */
[----:B------:R-:W-:Y:S02]  /*1100*/  UMOV UR9, 0x40091eb8 ;  /* 0x40091eb800097882 */ /* 0x000fe40000000000 */
[----:B------:R-:W-:-:S08]  /*1110*/  DFMA R16, R16, UR8, R28 ;  /* 0x0000000810107c2b */ /* 0x000fd0000800001c */
[----:B0-----:R-:W-:-:S06]  /*1120*/  DADD R2, R16, R2 ;  /* 0x0000000010027229 */ /* 0x001fcc0000000002 */
[----:B------:R-:W0:Y:S02]  /*1130*/  F2F.F32.F64 R17, R2 ;  /* 0x0000000200117310 */ /* 0x000e240000301000 */
[----:B0-----:R0:W-:Y:S01]  /*1140*/  STG.E desc[UR6][R22.64], R17 ;  /* 0x0000001116007986 */ /* 0x0011e2000c101906 */
[----:B------:R-:W-:Y:S05]  /*1150*/  BRA.U UP0, `(.L_x_16) ;  /* 0xffffffed00ec7547 */ /* 0x000fea000b83ffff */
[----:B------:R-:W-:Y:S05]  /*1160*/  EXIT ;  /* 0x000000000000794d */ /* 0x000fea0003800000 */
        .weak           $__internal_0_$__cuda_sm20_div_rn_f64_full
        .type           $__internal_0_$__cuda_sm20_div_rn_f64_full,@function
        .size           $__internal_0_$__cuda_sm20_div_rn_f64_full,(.L_x_23 - $__internal_0_$__cuda_sm20_div_rn_f64_full)
$__internal_0_$__cuda_sm20_div_rn_f64_full:
[----:B------:R-:W-:Y:S01]  /*1170*/  FSETP.GEU.AND P2, PT, |R15|, 1.469367938527859385e-39, PT ;  /* 0x001000000f00780b */ /* 0x000fe20003f4e200 */
[----:B------:R-:W-:Y:S01]  /*1180*/  IMAD.U32 R12, RZ, RZ, UR5 ;  /* 0x00000005ff0c7e24 */ /* 0x000fe2000f8e00ff */
[C---:B------:R-:W-:Y:S01]  /*1190*/  FSETP.GEU.AND P0, PT, |R3|.reuse, 1.469367938527859385e-39, PT ;  /* 0x001000000300780b */ /* 0x040fe20003f0e200 */
[----:B------:R-:W-:Y:S01]  /*11a0*/  IMAD.MOV.U32 R13, RZ, RZ, R3 ;  /* 0x000000ffff0d7224 */ /* 0x000fe200078e0003 */
[C---:B------:R-:W-:Y:S01]  /*11b0*/  LOP3.LUT R2, R3.reuse, 0x800fffff, RZ, 0xc0, !PT ;  /* 0x800fffff03027812 */ /* 0x040fe200078ec0ff */
[----:B------:R-:W-:Y:S01]  /*11c0*/  IMAD.U32 R10, RZ, RZ, UR5 ;  /* 0x00000005ff0a7e24 */ /* 0x000fe2000f8e00ff */
[----:B------:R-:W-:Y:S01]  /*11d0*/  LOP3.LUT R24, R3, 0x7ff00000, RZ, 0xc0, !PT ;  /* 0x7ff0000003187812 */ /* 0x000fe200078ec0ff */
[----:B------:R-:W-:Y:S01]  /*11e0*/  IMAD.MOV.U32 R4, RZ, RZ, 0x1ca00000 ;  /* 0x1ca00000ff047424 */ /* 0x000fe200078e00ff */
[----:B------:R-:W-:Y:S01]  /*11f0*/  LOP3.LUT R11, R2, 0x3ff00000, RZ, 0xfc, !PT ;  /* 0x3ff00000020b7812 */ /* 0x000fe200078efcff */
[----:B------:R-:W-:Y:S01]  /*1200*/  IMAD.MOV.U32 R8, RZ, RZ, R14 ;  /* 0x000000ffff087224 */ /* 0x000fe200078e000e */
[----:B------:R-:W-:Y:S01]  /*1210*/  LOP3.LUT R2, R15, 0x7ff00000, RZ, 0xc0, !PT ;  /* 0x7ff000000f027812 */ /* 0x000fe200078ec0ff */
[----:B------:R-:W-:Y:S01]  /*1220*/  IMAD.MOV.U32 R6, RZ, RZ, 0x1 ;  /* 0x00000001ff067424 */ /* 0x000fe200078e00ff */
[----:B------:R-:W-:Y:S01]  /*1230*/  BSSY.RECONVERGENT B1, `(.L_x_17) ;  /* 0x0000050000017945 */ /* 0x000fe20003800200 */
[----:B------:R-:W-:Y:S01]  /*1240*/  @!P2 LOP3.LUT R5, R13, 0x7ff00000, RZ, 0xc0, !PT ;  /* 0x7ff000000d05a812 */ /* 0x000fe200078ec0ff */
[----:B------:R-:W-:Y:S01]  /*1250*/  @!P2 IMAD.MOV.U32 R28, RZ, RZ, RZ ;  /* 0x000000ffff1ca224 */ /* 0x000fe200078e00ff */
[----:B------:R-:W-:Y:S01]  /*1260*/  @!P0 DMUL R10, R12, 8.98846567431157953865e+307 ;  /* 0x7fe000000c0a8828 */ /* 0x000fe20000000000 */
[----:B------:R-:W-:-:S02]  /*1270*/  ISETP.GE.U32.AND P1, PT, R2, R24, PT ;  /* 0x000000180200720c */ /* 0x000fc40003f26070 */
[----:B------:R-:W-:Y:S02]  /*1280*/  @!P2 ISETP.GE.U32.AND P3, PT, R2, R5, PT ;  /* 0x000000050200a20c */ /* 0x000fe40003f66070 */
[C---:B------:R-:W-:Y:S01]  /*1290*/  SEL R9, R4.reuse, 0x63400000, !P1 ;  /* 0x6340000004097807 */ /* 0x040fe20004800000 */
[----:B------:R-:W0:Y:S01]  /*12a0*/  MUFU.RCP64H R7, R11 ;  /* 0x0000000b00077308 */ /* 0x000e220000001800 */
[----:B------:R-:W-:Y:S02]  /*12b0*/  @!P2 SEL R5, R4, 0x63400000, !P3 ;  /* 0x634000000405a807 */ /* 0x000fe40005800000 */
[--C-:B------:R-:W-:Y:S02]  /*12c0*/  LOP3.LUT R9, R9, 0x800fffff, R15.reuse, 0xf8, !PT ;  /* 0x800fffff09097812 */ /* 0x100fe400078ef80f */
[----:B------:R-:W-:Y:S02]  /*12d0*/  @!P2 LOP3.LUT R5, R5, 0x80000000, R15, 0xf8, !PT ;  /* 0x800000000505a812 */ /* 0x000fe400078ef80f */
[----:B------:R-:W-:-:S02]  /*12e0*/  @!P0 LOP3.LUT R24, R11, 0x7ff00000, RZ, 0xc0, !PT ;  /* 0x7ff000000b188812 */ /* 0x000fc400078ec0ff */
[----:B------:R-:W-:Y:S02]  /*12f0*/  @!P2 LOP3.LUT R29, R5, 0x100000, RZ, 0xfc, !PT ;  /* 0x00100000051da812 */ /* 0x000fe400078efcff */
[----:B------:R-:W-:-:S04]  /*1300*/  MOV R5, R2 ;  /* 0x0000000200057202 */ /* 0x000fc80000000f00 */
[----:B------:R-:W-:Y:S02]  /*1310*/  @!P2 DFMA R8, R8, 2, -R28 ;  /* 0x400000000808a82b */ /* 0x000fe4000000081c */
[----:B0-----:R-:W-:-:S08]  /*1320*/  DFMA R28, R6, -R10, 1 ;  /* 0x3ff00000061c742b */ /* 0x001fd0000000080a */
[----:B------:R-:W-:Y:S01]  /*1330*/  DFMA R28, R28, R28, R28 ;  /* 0x0000001c1c1c722b */ /* 0x000fe2000000001c */
[----:B------:R-:W-:-:S05]  /*1340*/  @!P2 LOP3.LUT R5, R9, 0x7ff00000, RZ, 0xc0, !PT ;  /* 0x7ff000000905a812 */ /* 0x000fca00078ec0ff */
[----:B------:R-:W-:Y:S02]  /*1350*/  VIADD R25, R5, 0xffffffff ;  /* 0xffffffff05197836 */ /* 0x000fe40000000000 */
[----:B------:R-:W-:-:S03]  /*1360*/  DFMA R6, R6, R28, R6 ;  /* 0x0000001c0606722b */ /* 0x000fc60000000006 */
[----:B------:R-:W-:Y:S01]  /*1370*/  ISETP.GT.U32.AND P0, PT, R25, 0x7feffffe, PT ;  /* 0x7feffffe1900780c */ /* 0x000fe20003f04070 */
[----:B------:R-:W-:-:S04]  /*1380*/  VIADD R25, R24, 0xffffffff ;  /* 0xffffffff18197836 */ /* 0x000fc80000000000 */
[----:B------:R-:W-:Y:S01]  /*1390*/  DFMA R30, R6, -R10, 1 ;  /* 0x3ff00000061e742b */ /* 0x000fe2000000080a */
[----:B------:R-:W-:-:S07]  /*13a0*/  ISETP.GT.U32.OR P0, PT, R25, 0x7feffffe, P0 ;  /* 0x7feffffe1900780c */ /* 0x000fce0000704470 */
[----:B------:R-:W-:-:S08]  /*13b0*/  DFMA R30, R6, R30, R6 ;  /* 0x0000001e061e722b */ /* 0x000fd00000000006 */
[----:B------:R-:W-:-:S08]  /*13c0*/  DMUL R28, R30, R8 ;  /* 0x000000081e1c7228 */ /* 0x000fd00000000000 */
[----:B------:R-:W-:-:S08]  /*13d0*/  DFMA R6, R28, -R10, R8 ;  /* 0x8000000a1c06722b */ /* 0x000fd00000000008 */
[----:B------:R-:W-:Y:S01]  /*13e0*/  DFMA R6, R30, R6, R28 ;  /* 0x000000061e06722b */ /* 0x000fe2000000001c */
[----:B------:R-:W-:Y:S10]  /*13f0*/  @P0 BRA `(.L_x_18) ;  /* 0x0000000000700947 */ /* 0x000ff40003800000 */
[----:B------:R-:W-:-:S04]  /*1400*/  LOP3.LUT R5, R13, 0x7ff00000, RZ, 0xc0, !PT ;  /* 0x7ff000000d057812 */ /* 0x000fc800078ec0ff */
[CC--:B------:R-:W-:Y:S02]  /*1410*/  VIADDMNMX R14, R2.reuse, -R5.reuse, 0xb9600000, !PT ;  /* 0xb9600000020e7446 */ /* 0x0c0fe40007800905 */
[----:B------:R-:W-:Y:S02]  /*1420*/  ISETP.GE.U32.AND P0, PT, R2, R5, PT ;  /* 0x000000050200720c */ /* 0x000fe40003f06070 */
[----:B------:R-:W-:Y:S02]  /*1430*/  VIMNMX R14, PT, PT, R14, 0x46a00000, PT ;  /* 0x46a000000e0e7848 */ /* 0x000fe40003fe0100 */
[----:B------:R-:W-:-:S05]  /*1440*/  SEL R5, R4, 0x63400000, !P0 ;  /* 0x6340000004057807 */ /* 0x000fca0004000000 */
[----:B------:R-:W-:Y:S02]  /*1450*/  IMAD.IADD R5, R14, 0x1, -R5 ;  /* 0x000000010e057824 */ /* 0x000fe400078e0a05 */
[----:B------:R-:W-:Y:S02]  /*1460*/  IMAD.MOV.U32 R14, RZ, RZ, RZ ;  /* 0x000000ffff0e7224 */ /* 0x000fe400078e00ff */
[----:B------:R-:W-:-:S06]  /*1470*/  VIADD R15, R5, 0x7fe00000 ;  /* 0x7fe00000050f7836 */ /* 0x000fcc0000000000 */
[----:B------:R-:W-:-:S10]  /*1480*/  DMUL R28, R6, R14 ;  /* 0x0000000e061c7228 */ /* 0x000fd40000000000 */
[----:B------:R-:W-:-:S13]  /*1490*/  FSETP.GTU.AND P0, PT, |R29|, 1.469367938527859385e-39, PT ;  /* 0x001000001d00780b */ /* 0x000fda0003f0c200 */
[----:B------:R-:W-:Y:S05]  /*14a0*/  @P0 BRA `(.L_x_19) ;  /* 0x0000000000a00947 */ /* 0x000fea0003800000 */
[----:B------:R-:W-:Y:S01]  /*14b0*/  DFMA R8, R6, -R10, R8 ;  /* 0x8000000a0608722b */ /* 0x000fe20000000008 */
[----:B------:R-:W-:-:S09]  /*14c0*/  IMAD.MOV.U32 R14, RZ, RZ, RZ ;  /* 0x000000ffff0e7224 */ /* 0x000fd200078e00ff */
[C---:B------:R-:W-:Y:S02]  /*14d0*/  FSETP.NEU.AND P0, PT, R9.reuse, RZ, PT ;  /* 0x000000ff0900720b */ /* 0x040fe40003f0d000 */
[----:B------:R-:W-:-:S04]  /*14e0*/  LOP3.LUT R2, R9, 0x80000000, R13, 0x48, !PT ;  /* 0x8000000009027812 */ /* 0x000fc800078e480d */
[----:B------:R-:W-:-:S07]  /*14f0*/  LOP3.LUT R15, R2, R15, RZ, 0xfc, !PT ;  /* 0x0000000f020f7212 */ /* 0x000fce00078efcff */
[----:B------:R-:W-:Y:S05]  /*1500*/  @!P0 BRA `(.L_x_19) ;  /* 0x0000000000888947 */ /* 0x000fea0003800000 */
[----:B------:R-:W-:Y:S01]  /*1510*/  IMAD.MOV R9, RZ, RZ, -R5 ;  /* 0x000000ffff097224 */ /* 0x000fe200078e0a05 */
[----:B------:R-:W-:Y:S02]  /*1520*/  MOV R8, RZ ;  /* 0x000000ff00087202 */ /* 0x000fe40000000f00 */
[----:B------:R-:W-:-:S04]  /*1530*/  IADD3 R5, PT, PT, -R5, -0x43300000, RZ ;  /* 0xbcd0000005057810 */ /* 0x000fc80007ffe1ff */
[----:B------:R-:W-:Y:S02]  /*1540*/  DFMA R8, R28, -R8, R6 ;  /* 0x800000081c08722b */ /* 0x000fe40000000006 */
[----:B------:R-:W-:-:S08]  /*1550*/  DMUL.RP R6, R6, R14 ;  /* 0x0000000e06067228 */ /* 0x000fd00000008000 */
[----:B------:R-:W-:Y:S02]  /*1560*/  FSETP.NEU.AND P0, PT, |R9|, R5, PT ;  /* 0x000000050900720b */ /* 0x000fe40003f0d200 */
[----:B------:R-:W-:Y:S02]  /*1570*/  LOP3.LUT R2, R7, R2, RZ, 0x3c, !PT ;  /* 0x0000000207027212 */ /* 0x000fe400078e3cff */
[----:B------:R-:W-:Y:S02]  /*1580*/  FSEL R4, R6, R28, !P0 ;  /* 0x0000001c06047208 */ /* 0x000fe40004000000 */
[----:B------:R-:W-:-:S03]  /*1590*/  FSEL R29, R2, R29, !P0 ;  /* 0x0000001d021d7208 */ /* 0x000fc60004000000 */
[----:B------:R-:W-:Y:S01]  /*15a0*/  IMAD.MOV.U32 R28, RZ, RZ, R4 ;  /* 0x000000ffff1c7224 */ /* 0x000fe200078e0004 */
[----:B------:R-:W-:Y:S06]  /*15b0*/  BRA `(.L_x_19) ;  /* 0x00000000005c7947 */ /* 0x000fec0003800000 */
.L_x_18:
[----:B------:R-:W-:-:S14]  /*15c0*/  DSETP.NAN.AND P0, PT, R14, R14, PT ;  /* 0x0000000e0e00722a */ /* 0x000fdc0003f08000 */
[----:B------:R-:W-:Y:S05]  /*15d0*/  @P0 BRA `(.L_x_20) ;  /* 0x0000000000480947 */ /* 0x000fea0003800000 */
[----:B------:R-:W-:-:S14]  /*15e0*/  DSETP.NAN.AND P0, PT, R12, R12, PT ;  /* 0x0000000c0c00722a */ /* 0x000fdc0003f08000 */
[----:B------:R-:W-:Y:S05]  /*15f0*/  @P0 BRA `(.L_x_21) ;  /* 0x0000000000300947 */ /* 0x000fea0003800000 */
[----:B------:R-:W-:Y:S01]  /*1600*/  ISETP.NE.AND P0, PT, R5, R24, PT ;  /* 0x000000180500720c */ /* 0x000fe20003f05270 */
[----:B------:R-:W-:Y:S02]  /*1610*/  IMAD.MOV.U32 R28, RZ, RZ, 0x0 ;  /* 0x00000000ff1c7424 */ /* 0x000fe400078e00ff */
[----:B------:R-:W-:-:S10]  /*1620*/  IMAD.MOV.U32 R29, RZ, RZ, -0x80000 ;  /* 0xfff80000ff1d7424 */ /* 0x000fd400078e00ff */
[----:B------:R-:W-:Y:S05]  /*1630*/  @!P0 BRA `(.L_x_19) ;  /* 0x00000000003c8947 */ /* 0x000fea0003800000 */
[----:B------:R-:W-:Y:S02]  /*1640*/  ISETP.NE.AND P0, PT, R5, 0x7ff00000, PT ;  /* 0x7ff000000500780c */ /* 0x000fe40003f05270 */
[----:B------:R-:W-:Y:S02]  /*1650*/  LOP3.LUT R29, R15, 0x80000000, R13, 0x48, !PT ;  /* 0x800000000f1d7812 */ /* 0x000fe400078e480d */
[----:B------:R-:W-:-:S13]  /*1660*/  ISETP.EQ.OR P0, PT, R24, RZ, !P0 ;  /* 0x000000ff1800720c */ /* 0x000fda0004702670 */
[----:B------:R-:W-:Y:S01]  /*1670*/  @P0 LOP3.LUT R2, R29, 0x7ff00000, RZ, 0xfc, !PT ;  /* 0x7ff000001d020812 */ /* 0x000fe200078efcff */
[----:B------:R-:W-:Y:S02]  /*1680*/  @!P0 IMAD.MOV.U32 R28, RZ, RZ, RZ ;  /* 0x000000ffff1c8224 */ /* 0x000fe400078e00ff */
[----:B------:R-:W-:Y:S02]  /*1690*/  @P0 IMAD.MOV.U32 R28, RZ, RZ, RZ ;  /* 0x000000ffff1c0224 */ /* 0x000fe400078e00ff */
[----:B------:R-:W-:Y:S01]  /*16a0*/  @P0 IMAD.MOV.U32 R29, RZ, RZ, R2 ;  /* 0x000000ffff1d0224 */ /* 0x000fe200078e0002 */
[----:B------:R-:W-:Y:S06]  /*16b0*/  BRA `(.L_x_19) ;  /* 0x00000000001c7947 */ /* 0x000fec0003800000 */
.L_x_21:
[----:B------:R-:W-:Y:S01]  /*16c0*/  LOP3.LUT R5, R13, 0x80000, RZ, 0xfc, !PT ;  /* 0x000800000d057812 */ /* 0x000fe200078efcff */
[----:B------:R-:W-:-:S03]  /*16d0*/  IMAD.MOV.U32 R28, RZ, RZ, R12 ;  /* 0x000000ffff1c7224 */ /* 0x000fc600078e000c */
[----:B------:R-:W-:Y:S01]  /*16e0*/  MOV R29, R5 ;  /* 0x00000005001d7202 */ /* 0x000fe20000000f00 */
[----:B------:R-:W-:Y:S06]  /*16f0*/  BRA `(.L_x_19) ;  /* 0x00000000000c7947 */ /* 0x000fec0003800000 */
.L_x_20:
[----:B------:R-:W-:Y:S01]  /*1700*/  LOP3.LUT R5, R15, 0x80000, RZ, 0xfc, !PT ;  /* 0x000800000f057812 */ /* 0x000fe200078efcff */
[----:B------:R-:W-:-:S04]  /*1710*/  IMAD.MOV.U32 R28, RZ, RZ, R14 ;  /* 0x000000ffff1c7224 */ /* 0x000fc800078e000e */
[----:B------:R-:W-:-:S07]  /*1720*/  IMAD.MOV.U32 R29, RZ, RZ, R5 ;  /* 0x000000ffff1d7224 */ /* 0x000fce00078e0005 */
.L_x_19:
[----:B------:R-:W-:Y:S05]  /*1730*/  BSYNC.RECONVERGENT B1 ;  /* 0x0000000000017941 */ /* 0x000fea0003800200 */
.L_x_17:
[----:B------:R-:W-:Y:S02]  /*1740*/  IMAD.MOV.U32 R4, RZ, RZ, R0 ;  /* 0x000000ffff047224 */ /* 0x000fe400078e0000 */
[----:B------:R-:W-:Y:S02]  /*1750*/  IMAD.MOV.U32 R5, RZ, RZ, 0x0 ;  /* 0x00000000ff057424 */ /* 0x000fe400078e00ff */
[----:B------:R-:W-:Y:S02]  /*1760*/  IMAD.MOV.U32 R2, RZ, RZ, R28 ;  /* 0x000000ffff027224 */ /* 0x000fe400078e001c */
[----:B------:R-:W-:Y:S05]  /*1770*/  RET.REL.NODEC R4 `(_Z6MatAddPfS_S_) ;  /* 0xffffffe804207950 */ /* 0x000fea0003c3ffff */
.L_x_22:
[----:B------:R-:W-:-:S00]  /*1780*/  BRA `(.L_x_22) ;  /* 0xfffffffc00fc7947 */ /* 0x000fc0000383ffff */
[----:B------:R-:W-:-:S00]  /*1790*/  NOP ;  /* 0x0000000000007918 */ /* 0x000fc00000000000 */
        /* <DEDUP_REMOVED lines=14> */
.L_x_23:


//--------------------- .nv.shared.reserved.0     --------------------------
	.section	.nv.shared.reserved.0,"aw",@nobits
	.weak		__nv_reservedSMEM_offset_0_alias
	.size		__nv_reservedSMEM_offset_0_alias, 0, 64
	.other		__nv_reservedSMEM_offset_0_alias,@"STO_CUDA_RESERVED_SHARED STV_DEFAULT"
__nv_reservedSMEM_offset_0_alias:
	.zero		0
	.zero		64


//--------------------- .nv.constant0._Z6MatAddPfS_S_ --------------------------
	.section	.nv.constant0._Z6MatAddPfS_S_,"a",@progbits
	.sectionflags	@""
	.align	4
.nv.constant0._Z6MatAddPfS_S_:
	.zero		920


//--------------------- SYMBOLS --------------------------

	.type		.nv.reservedSmem.offset0,@object
	.size		.nv.reservedSmem.offset0,0x4
